	.headerflags	@"EF_CUDA_TEXMODE_UNIFIED EF_CUDA_64BIT_ADDRESS EF_CUDA_ACCELERATORS EF_CUDA_SM90 EF_CUDA_VIRTUAL_SM(EF_CUDA_SM90)"
	.elftype	@"ET_EXEC"


//--------------------- .nv.info                  --------------------------
	.section	.nv.info,"",@"SHT_CUDA_INFO"
	.align	4


	//----- nvinfo : EIATTR_REGCOUNT
	.align		4
        /*0000*/ 	.byte	0x04, 0x2f
        /*0002*/ 	.short	(.L_1 - .L_0)
	.align		4
.L_0:
        /*0004*/ 	.word	index@(triton_poi_fused_avg_pool2d_sub_1)
        /*0008*/ 	.word	0x0000002e


	//----- nvinfo : EIATTR_MIN_STACK_SIZE
	.align		4
.L_1:
        /*000c*/ 	.byte	0x04, 0x12
        /*000e*/ 	.short	(.L_3 - .L_2)
	.align		4
.L_2:
        /*0010*/ 	.word	index@(triton_poi_fused_avg_pool2d_sub_1)
        /*0014*/ 	.word	0x00000000


	//----- nvinfo : EIATTR_FRAME_SIZE
	.align		4
.L_3:
        /*0018*/ 	.byte	0x04, 0x11
        /*001a*/ 	.short	(.L_5 - .L_4)
	.align		4
.L_4:
        /*001c*/ 	.word	index@(triton_poi_fused_avg_pool2d_sub_1)
        /*0020*/ 	.word	0x00000000


	//----- nvinfo : EIATTR_MIN_STACK_SIZE
	.align		4
.L_5:
        /*0024*/ 	.byte	0x04, 0x12
        /*0026*/ 	.short	(.L_7 - .L_6)
	.align		4
.L_6:
        /*0028*/ 	.word	index@(triton_poi_fused_avg_pool2d_sub_1)
        /*002c*/ 	.word	0x00000000
.L_7:


//--------------------- .nv.info.triton_poi_fused_avg_pool2d_sub_1 --------------------------
	.section	.nv.info.triton_poi_fused_avg_pool2d_sub_1,"",@"SHT_CUDA_INFO"
	.sectionflags	@""
	.align	4


	//----- nvinfo : EIATTR_CUDA_API_VERSION
	.align		4
        /*0000*/ 	.byte	0x04, 0x37
        /*0002*/ 	.short	(.L_9 - .L_8)
.L_8:
        /*0004*/ 	.word	0x0000007c


	//----- nvinfo : EIATTR_KPARAM_INFO
	.align		4
.L_9:
        /*0008*/ 	.byte	0x04, 0x17
        /*000a*/ 	.short	(.L_11 - .L_10)
.L_10:
        /*000c*/ 	.word	0x00000000
        /*0010*/ 	.short	0x0005
        /*0012*/ 	.short	0x0024
        /*0014*/ 	.byte	0x00, 0xf0, 0x11, 0x00


	//----- nvinfo : EIATTR_KPARAM_INFO
	.align		4
.L_11:
        /*0018*/ 	.byte	0x04, 0x17
        /*001a*/ 	.short	(.L_13 - .L_12)
.L_12:
        /*001c*/ 	.word	0x00000000
        /*0020*/ 	.short	0x0004
        /*0022*/ 	.short	0x0020
        /*0024*/ 	.byte	0x00, 0xf0, 0x11, 0x00


	//----- nvinfo : EIATTR_KPARAM_INFO
	.align		4
.L_13:
        /*0028*/ 	.byte	0x04, 0x17
        /*002a*/ 	.short	(.L_15 - .L_14)
.L_14:
        /*002c*/ 	.word	0x00000000
        /*0030*/ 	.short	0x0003
        /*0032*/ 	.short	0x0018
        /*0034*/ 	.byte	0x00, 0xf4, 0x21, 0x00


	//----- nvinfo : EIATTR_KPARAM_INFO
	.align		4
.L_15:
        /*0038*/ 	.byte	0x04, 0x17
        /*003a*/ 	.short	(.L_17 - .L_16)
.L_16:
        /*003c*/ 	.word	0x00000000
        /*0040*/ 	.short	0x0002
        /*0042*/ 	.short	0x0010
        /*0044*/ 	.byte	0x00, 0xf4, 0x21, 0x00


	//----- nvinfo : EIATTR_KPARAM_INFO
	.align		4
.L_17:
        /*0048*/ 	.byte	0x04, 0x17
        /*004a*/ 	.short	(.L_19 - .L_18)
.L_18:
        /*004c*/ 	.word	0x00000000
        /*0050*/ 	.short	0x0001
        /*0052*/ 	.short	0x0008
        /*0054*/ 	.byte	0x00, 0xf4, 0x21, 0x00


	//----- nvinfo : EIATTR_KPARAM_INFO
	.align		4
.L_19:
        /*0058*/ 	.byte	0x04, 0x17
        /*005a*/ 	.short	(.L_21 - .L_20)
.L_20:
        /*005c*/ 	.word	0x00000000
        /*0060*/ 	.short	0x0000
        /*0062*/ 	.short	0x0000
        /*0064*/ 	.byte	0x00, 0xf4, 0x21, 0x00


	//----- nvinfo : EIATTR_SPARSE_MMA_MASK
	.align		4
.L_21:
        /*0068*/ 	.byte	0x03, 0x50
        /*006a*/ 	.short	0x0000


	//----- nvinfo : EIATTR_MAXREG_COUNT
	.align		4
        /*006c*/ 	.byte	0x03, 0x1b
        /*006e*/ 	.short	0x00ff


	//----- nvinfo : EIATTR_EXIT_INSTR_OFFSETS
	.align		4
        /*0070*/ 	.byte	0x04, 0x1c
        /*0072*/ 	.short	(.L_23 - .L_22)


	//   ....[0]....
.L_22:
        /*0074*/ 	.word	0x00000b50


	//   ....[1]....
        /*0078*/ 	.word	0x00000b70


	//----- nvinfo : EIATTR_REQNTID
	.align		4
.L_23:
        /*007c*/ 	.byte	0x04, 0x10
        /*007e*/ 	.short	(.L_25 - .L_24)
.L_24:
        /*0080*/ 	.word	0x00000020
        /*0084*/ 	.word	0x00000001
        /*0088*/ 	.word	0x00000001


	//----- nvinfo : EIATTR_CBANK_PARAM_SIZE
	.align		4
.L_25:
        /*008c*/ 	.byte	0x03, 0x19
        /*008e*/ 	.short	0x0028


	//----- nvinfo : EIATTR_PARAM_CBANK
	.align		4
        /*0090*/ 	.byte	0x04, 0x0a
        /*0092*/ 	.short	(.L_27 - .L_26)
	.align		4
.L_26:
        /*0094*/ 	.word	index@(.nv.constant0.triton_poi_fused_avg_pool2d_sub_1)
        /*0098*/ 	.short	0x0210
        /*009a*/ 	.short	0x0028


	//----- nvinfo : EIATTR_SW_WAR
	.align		4
.L_27:
        /*009c*/ 	.byte	0x04, 0x36
        /*009e*/ 	.short	(.L_29 - .L_28)
.L_28:
        /*00a0*/ 	.word	0x00000008
.L_29:


//--------------------- .nv.callgraph             --------------------------
	.section	.nv.callgraph,"",@"SHT_CUDA_CALLGRAPH"
	.align	4
	.sectionentsize	8
	.align		4
        /*0000*/ 	.word	0x00000000
	.align		4
        /*0004*/ 	.word	0xffffffff
	.align		4
        /*0008*/ 	.word	0x00000000
	.align		4
        /*000c*/ 	.word	0xfffffffe
	.align		4
        /*0010*/ 	.word	0x00000000
	.align		4
        /*0014*/ 	.word	0xfffffffd
	.align		4
        /*0018*/ 	.word	0x00000000
	.align		4
        /*001c*/ 	.word	0xfffffffc


//--------------------- .text.triton_poi_fused_avg_pool2d_sub_1 --------------------------
	.section	.text.triton_poi_fused_avg_pool2d_sub_1,"ax",@progbits
	.sectionflags	@"SHF_BARRIERS=1"
	.align	128
        .global         triton_poi_fused_avg_pool2d_sub_1
        .type           triton_poi_fused_avg_pool2d_sub_1,@function
        .size           triton_poi_fused_avg_pool2d_sub_1,(.L_x_1 - triton_poi_fused_avg_pool2d_sub_1)
        .other          triton_poi_fused_avg_pool2d_sub_1,@"STO_CUDA_ENTRY STV_DEFAULT"
triton_poi_fused_avg_pool2d_sub_1:
.text.triton_poi_fused_avg_pool2d_sub_1:
[----:B------:R-:W0:Y:S01]  /*0000*/  LDC R1, c[0x0][0x28] ;  /* 0x00000a00ff017b82 */ /* 0x000e220000000800 */
[----:B------:R-:W1:Y:S01]  /*0010*/  S2R R16, SR_TID.X ;  /* 0x0000000000107919 */ /* 0x000e620000002100 */
[----:B------:R-:W-:Y:S01]  /*0020*/  MOV R17, RZ ;  /* 0x000000ff00117202 */ /* 0x000fe20000000f00 */
[----:B------:R-:W-:Y:S01]  /*0030*/  ULDC.64 UR6, c[0x0][0x208] ;  /* 0x0000820000067ab9 */ /* 0x000fe20000000a00 */
[----:B------:R-:W2:Y:S01]  /*0040*/  S2R R15, SR_CTAID.Y ;  /* 0x00000000000f7919 */ /* 0x000ea20000002600 */
[----:B------:R-:W3:Y:S01]  /*0050*/  S2R R14, SR_CTAID.X ;  /* 0x00000000000e7919 */ /* 0x000ee20000002500 */
[----:B-1----:R-:W-:Y:S02]  /*0060*/  SHF.R.U32.HI R18, RZ, 0x1, R16 ;  /* 0x00000001ff127819 */ /* 0x002fe40000011610 */
[----:B------:R-:W-:Y:S02]  /*0070*/  LOP3.LUT R0, R16, 0x10, RZ, 0xc0, !PT ;  /* 0x0000001010007812 */ /* 0x000fe400078ec0ff */
[----:B------:R-:W-:-:S02]  /*0080*/  SGXT.U32 R18, R18, 0x3 ;  /* 0x000000031212781a */ /* 0x000fc40000000000 */
[----:B------:R-:W-:Y:S02]  /*0090*/  SHF.R.U32.HI R3, RZ, 0x1, R0 ;  /* 0x00000001ff037819 */ /* 0x000fe40000011600 */
[----:B--2---:R-:W-:Y:S02]  /*00a0*/  SHF.L.U32 R15, R15, 0x4, RZ ;  /* 0x000000040f0f7819 */ /* 0x004fe400000006ff */
[----:B------:R-:W-:Y:S02]  /*00b0*/  LOP3.LUT R18, R18, R3, RZ, 0xfc, !PT ;  /* 0x0000000312127212 */ /* 0x000fe400078efcff */
[----:B------:R-:W1:Y:S01]  /*00c0*/  LDC.64 R2, c[0x0][0x210] ;  /* 0x00008400ff027b82 */ /* 0x000e620000000a00 */
[----:B---3--:R-:W-:Y:S02]  /*00d0*/  SHF.L.U32 R14, R14, 0x1, RZ ;  /* 0x000000010e0e7819 */ /* 0x008fe400000006ff */
[----:B------:R-:W-:Y:S02]  /*00e0*/  LOP3.LUT R21, R18, R15, RZ, 0xfc, !PT ;  /* 0x0000000f12157212 */ /* 0x000fe400078efcff */
[----:B------:R-:W-:-:S02]  /*00f0*/  LOP3.LUT R20, R14, 0x1, R16, 0xf8, !PT ;  /* 0x000000010e147812 */ /* 0x000fc400078ef810 */
[----:B------:R-:W-:Y:S02]  /*0100*/  SHF.R.S32.HI R0, RZ, 0x1f, R21 ;  /* 0x0000001fff007819 */ /* 0x000fe40000011415 */
[----:B------:R-:W-:Y:S02]  /*0110*/  ISETP.GE.AND P0, PT, R20, 0x4, PT ;  /* 0x000000041400780c */ /* 0x000fe40003f06270 */
[----:B------:R-:W-:Y:S02]  /*0120*/  LEA.HI R0, R0, R21, RZ, 0x2 ;  /* 0x0000001500007211 */ /* 0x000fe400078f10ff */
[----:B------:R-:W-:Y:S02]  /*0130*/  ISETP.LT.AND P0, PT, R21, 0x10, !P0 ;  /* 0x000000101500780c */ /* 0x000fe40004701270 */
[----:B------:R-:W-:Y:S02]  /*0140*/  LOP3.LUT R4, R0, 0x3ffffffc, RZ, 0xc0, !PT ;  /* 0x3ffffffc00047812 */ /* 0x000fe400078ec0ff */
[----:B------:R-:W-:-:S03]  /*0150*/  SHF.R.S32.HI R27, RZ, 0x2, R0 ;  /* 0x00000002ff1b7819 */ /* 0x000fc60000011400 */
[----:B------:R-:W-:-:S05]  /*0160*/  IMAD.IADD R5, R21, 0x1, -R4 ;  /* 0x0000000115057824 */ /* 0x000fca00078e0a04 */
[----:B------:R-:W-:-:S05]  /*0170*/  LEA R0, R5, R20, 0x2 ;  /* 0x0000001405007211 */ /* 0x000fca00078e10ff */
[----:B------:R-:W-:Y:S01]  /*0180*/  IMAD R27, R27, 0x70, R0 ;  /* 0x000000701b1b7824 */ /* 0x000fe200078e0200 */
[----:B------:R-:W-:-:S03]  /*0190*/  HFMA2.MMA R0, -RZ, RZ, 0, 0 ;  /* 0x00000000ff007435 */ /* 0x000fc600000001ff */
[C---:B------:R-:W-:Y:S01]  /*01a0*/  VIADD R7, R27.reuse, 0x4 ;  /* 0x000000041b077836 */ /* 0x040fe20000000000 */
[----:B------:R-:W-:Y:S01]  /*01b0*/  IADD3 R9, R27, 0x8, RZ ;  /* 0x000000081b097810 */ /* 0x000fe20007ffe0ff */
[----:B-1----:R-:W-:Y:S01]  /*01c0*/  IMAD.WIDE R4, R27, 0x4, R2 ;  /* 0x000000041b047825 */ /* 0x002fe200078e0202 */
[----:B------:R-:W-:-:S03]  /*01d0*/  IADD3 R11, R27, 0xc, RZ ;  /* 0x0000000c1b0b7810 */ /* 0x000fc60007ffe0ff */
[--C-:B------:R-:W-:Y:S01]  /*01e0*/  IMAD.WIDE R6, R7, 0x4, R2.reuse ;  /* 0x0000000407067825 */ /* 0x100fe200078e0202 */
[----:B------:R1:W2:Y:S03]  /*01f0*/  @P0 LDG.E.EL R0, desc[UR6][R4.64] ;  /* 0x0000000604000981 */ /* 0x0002a6000c2e1900 */
[----:B------:R-:W-:Y:S01]  /*0200*/  IMAD.MOV.U32 R19, RZ, RZ, RZ ;  /* 0x000000ffff137224 */ /* 0x000fe200078e00ff */
[----:B------:R3:W2:Y:S01]  /*0210*/  @P0 LDG.E.EL R17, desc[UR6][R6.64] ;  /* 0x0000000606110981 */ /* 0x0006a2000c2e1900 */
[--C-:B------:R-:W-:Y:S01]  /*0220*/  IMAD.WIDE R8, R9, 0x4, R2.reuse ;  /* 0x0000000409087825 */ /* 0x100fe200078e0202 */
[----:B------:R-:W-:Y:S02]  /*0230*/  CS2R R22, SRZ ;  /* 0x0000000000167805 */ /* 0x000fe4000001ff00 */
[----:B------:R-:W-:Y:S01]  /*0240*/  IADD3 R13, R27, 0x10, RZ ;  /* 0x000000101b0d7810 */ /* 0x000fe20007ffe0ff */
[--C-:B------:R-:W-:Y:S01]  /*0250*/  IMAD.WIDE R10, R11, 0x4, R2.reuse ;  /* 0x000000040b0a7825 */ /* 0x100fe200078e0202 */
[----:B------:R4:W5:Y:S03]  /*0260*/  @P0 LDG.E.EL R19, desc[UR6][R8.64] ;  /* 0x0000000608130981 */ /* 0x000966000c2e1900 */
[----:B------:R-:W-:Y:S01]  /*0270*/  VIADD R25, R27, 0x14 ;  /* 0x000000141b197836 */ /* 0x000fe20000000000 */
[----:B------:R4:W5:Y:S01]  /*0280*/  @P0 LDG.E.EL R22, desc[UR6][R10.64] ;  /* 0x000000060a160981 */ /* 0x000962000c2e1900 */
[----:B-1----:R-:W-:Y:S01]  /*0290*/  IMAD.WIDE R4, R13, 0x4, R2 ;  /* 0x000000040d047825 */ /* 0x002fe200078e0202 */
[----:B------:R-:W-:-:S03]  /*02a0*/  IADD3 R13, R27, 0x18, RZ ;  /* 0x000000181b0d7810 */ /* 0x000fc60007ffe0ff */
[--C-:B---3--:R-:W-:Y:S01]  /*02b0*/  IMAD.WIDE R6, R25, 0x4, R2.reuse ;  /* 0x0000000419067825 */ /* 0x108fe200078e0202 */
[----:B------:R-:W-:Y:S01]  /*02c0*/  CS2R R24, SRZ ;  /* 0x0000000000187805 */ /* 0x000fe2000001ff00 */
[----:B------:R1:W3:Y:S01]  /*02d0*/  @P0 LDG.E.EL R23, desc[UR6][R4.64] ;  /* 0x0000000604170981 */ /* 0x0002e2000c2e1900 */
[----:B------:R-:W-:Y:S01]  /*02e0*/  IADD3 R29, R27, 0x1c, RZ ;  /* 0x0000001c1b1d7810 */ /* 0x000fe20007ffe0ff */
[--C-:B----4-:R-:W-:Y:S01]  /*02f0*/  IMAD.WIDE R8, R13, 0x4, R2.reuse ;  /* 0x000000040d087825 */ /* 0x110fe200078e0202 */
[----:B------:R-:W-:Y:S02]  /*0300*/  IADD3 R13, R27, 0x20, RZ ;  /* 0x000000201b0d7810 */ /* 0x000fe40007ffe0ff */
[----:B------:R4:W3:Y:S01]  /*0310*/  @P0 LDG.E.EL R24, desc[UR6][R6.64] ;  /* 0x0000000606180981 */ /* 0x0008e2000c2e1900 */
[----:B------:R-:W-:Y:S02]  /*0320*/  IMAD.MOV.U32 R26, RZ, RZ, RZ ;  /* 0x000000ffff1a7224 */ /* 0x000fe400078e00ff */
[----:B0-----:R-:W-:Y:S01]  /*0330*/  IMAD.WIDE R10, R29, 0x4, R2 ;  /* 0x000000041d0a7825 */ /* 0x001fe200078e0202 */
[----:B------:R0:W3:Y:S01]  /*0340*/  @P0 LDG.E.EL R25, desc[UR6][R8.64] ;  /* 0x0000000608190981 */ /* 0x0000e2000c2e1900 */
[----:B------:R-:W-:-:S02]  /*0350*/  CS2R R28, SRZ ;  /* 0x00000000001c7805 */ /* 0x000fc4000001ff00 */
[----:B------:R-:W-:Y:S01]  /*0360*/  IADD3 R31, R27, 0x24, RZ ;  /* 0x000000241b1f7810 */ /* 0x000fe20007ffe0ff */
[--C-:B-1----:R-:W-:Y:S01]  /*0370*/  IMAD.WIDE R4, R13, 0x4, R2.reuse ;  /* 0x000000040d047825 */ /* 0x102fe200078e0202 */
[----:B------:R1:W3:Y:S03]  /*0380*/  @P0 LDG.E.EL R26, desc[UR6][R10.64] ;  /* 0x000000060a1a0981 */ /* 0x0002e6000c2e1900 */
[----:B------:R-:W-:Y:S01]  /*0390*/  VIADD R13, R27, 0x28 ;  /* 0x000000281b0d7836 */ /* 0x000fe20000000000 */
[----:B------:R1:W3:Y:S01]  /*03a0*/  @P0 LDG.E.EL R28, desc[UR6][R4.64] ;  /* 0x00000006041c0981 */ /* 0x0002e2000c2e1900 */
[--C-:B----4-:R-:W-:Y:S01]  /*03b0*/  IMAD.WIDE R6, R31, 0x4, R2.reuse ;  /* 0x000000041f067825 */ /* 0x110fe200078e0202 */
[----:B------:R-:W-:Y:S02]  /*03c0*/  CS2R R30, SRZ ;  /* 0x00000000001e7805 */ /* 0x000fe4000001ff00 */
[----:B------:R-:W-:Y:S01]  /*03d0*/  IADD3 R33, R27, 0x2c, RZ ;  /* 0x0000002c1b217810 */ /* 0x000fe20007ffe0ff */
[----:B0-----:R-:W-:Y:S01]  /*03e0*/  IMAD.WIDE R8, R13, 0x4, R2 ;  /* 0x000000040d087825 */ /* 0x001fe200078e0202 */
[----:B------:R0:W4:Y:S01]  /*03f0*/  @P0 LDG.E.EL R29, desc[UR6][R6.64] ;  /* 0x00000006061d0981 */ /* 0x000122000c2e1900 */
[----:B------:R-:W-:-:S02]  /*0400*/  IADD3 R13, R27, 0x30, RZ ;  /* 0x000000301b0d7810 */ /* 0x000fc40007ffe0ff */
[--C-:B-1----:R-:W-:Y:S01]  /*0410*/  IMAD.WIDE R10, R33, 0x4, R2.reuse ;  /* 0x00000004210a7825 */ /* 0x102fe200078e0202 */
[----:B------:R1:W4:Y:S01]  /*0420*/  @P0 LDG.E.EL R30, desc[UR6][R8.64] ;  /* 0x00000006081e0981 */ /* 0x000322000c2e1900 */
[----:B------:R-:W-:Y:S02]  /*0430*/  CS2R R32, SRZ ;  /* 0x0000000000207805 */ /* 0x000fe4000001ff00 */
[----:B------:R-:W-:Y:S01]  /*0440*/  VIADD R35, R27, 0x34 ;  /* 0x000000341b237836 */ /* 0x000fe20000000000 */
[----:B------:R1:W4:Y:S01]  /*0450*/  @P0 LDG.E.EL R31, desc[UR6][R10.64] ;  /* 0x000000060a1f0981 */ /* 0x000322000c2e1900 */
[----:B------:R-:W-:Y:S01]  /*0460*/  IMAD.WIDE R4, R13, 0x4, R2 ;  /* 0x000000040d047825 */ /* 0x000fe200078e0202 */
[----:B------:R-:W-:-:S03]  /*0470*/  IADD3 R13, R27, 0x38, RZ ;  /* 0x000000381b0d7810 */ /* 0x000fc60007ffe0ff */
[--C-:B0-----:R-:W-:Y:S01]  /*0480*/  IMAD.WIDE R6, R35, 0x4, R2.reuse ;  /* 0x0000000423067825 */ /* 0x101fe200078e0202 */
[----:B------:R0:W4:Y:S01]  /*0490*/  @P0 LDG.E.EL R32, desc[UR6][R4.64] ;  /* 0x0000000604200981 */ /* 0x000122000c2e1900 */
[----:B------:R-:W-:Y:S02]  /*04a0*/  CS2R R34, SRZ ;  /* 0x0000000000227805 */ /* 0x000fe4000001ff00 */
[----:B------:R-:W-:Y:S01]  /*04b0*/  IADD3 R41, R27, 0x3c, RZ ;  /* 0x0000003c1b297810 */ /* 0x000fe20007ffe0ff */
[--C-:B------:R-:W-:Y:S01]  /*04c0*/  IMAD.WIDE R12, R13, 0x4, R2.reuse ;  /* 0x000000040d0c7825 */ /* 0x100fe200078e0202 */
[----:B------:R0:W4:Y:S03]  /*04d0*/  @P0 LDG.E.EL R33, desc[UR6][R6.64] ;  /* 0x0000000606210981 */ /* 0x000126000c2e1900 */
[----:B-1----:R-:W-:Y:S01]  /*04e0*/  VIADD R9, R27, 0x40 ;  /* 0x000000401b097836 */ /* 0x002fe20000000000 */
[----:B------:R1:W4:Y:S01]  /*04f0*/  @P0 LDG.E.EL R34, desc[UR6][R12.64] ;  /* 0x000000060c220981 */ /* 0x000322000c2e1900 */
[----:B------:R-:W-:Y:S01]  /*0500*/  IMAD.WIDE R40, R41, 0x4, R2 ;  /* 0x0000000429287825 */ /* 0x000fe200078e0202 */
[----:B------:R-:W-:-:S02]  /*0510*/  CS2R R36, SRZ ;  /* 0x0000000000247805 */ /* 0x000fc4000001ff00 */
[----:B------:R-:W-:Y:S01]  /*0520*/  IADD3 R11, R27, 0x44, RZ ;  /* 0x000000441b0b7810 */ /* 0x000fe20007ffe0ff */
[--C-:B------:R-:W-:Y:S01]  /*0530*/  IMAD.WIDE R8, R9, 0x4, R2.reuse ;  /* 0x0000000409087825 */ /* 0x100fe200078e0202 */
[----:B------:R1:W4:Y:S01]  /*0540*/  @P0 LDG.E.EL R35, desc[UR6][R40.64] ;  /* 0x0000000628230981 */ /* 0x000322000c2e1900 */
[----:B0-----:R-:W-:Y:S02]  /*0550*/  IADD3 R5, R27, 0x48, RZ ;  /* 0x000000481b057810 */ /* 0x001fe40007ffe0ff */
[--C-:B------:R-:W-:Y:S01]  /*0560*/  IMAD.WIDE R10, R11, 0x4, R2.reuse ;  /* 0x000000040b0a7825 */ /* 0x100fe200078e0202 */
[----:B------:R0:W4:Y:S01]  /*0570*/  @P0 LDG.E.EL R36, desc[UR6][R8.64] ;  /* 0x0000000608240981 */ /* 0x000122000c2e1900 */
[----:B------:R-:W-:Y:S02]  /*0580*/  CS2R R38, SRZ ;  /* 0x0000000000267805 */ /* 0x000fe4000001ff00 */
[----:B------:R-:W-:Y:S01]  /*0590*/  VIADD R7, R27, 0x4c ;  /* 0x0000004c1b077836 */ /* 0x000fe20000000000 */
[----:B------:R0:W4:Y:S01]  /*05a0*/  @P0 LDG.E.EL R37, desc[UR6][R10.64] ;  /* 0x000000060a250981 */ /* 0x000122000c2e1900 */
[----:B------:R-:W-:Y:S01]  /*05b0*/  IMAD.WIDE R4, R5, 0x4, R2 ;  /* 0x0000000405047825 */ /* 0x000fe200078e0202 */
[----:B-1----:R-:W-:-:S03]  /*05c0*/  IADD3 R13, R27, 0x50, RZ ;  /* 0x000000501b0d7810 */ /* 0x002fc60007ffe0ff */
[--C-:B------:R-:W-:Y:S01]  /*05d0*/  IMAD.WIDE R6, R7, 0x4, R2.reuse ;  /* 0x0000000407067825 */ /* 0x100fe200078e0202 */
[----:B------:R1:W4:Y:S01]  /*05e0*/  @P0 LDG.E.EL R38, desc[UR6][R4.64] ;  /* 0x0000000604260981 */ /* 0x000322000c2e1900 */
[----:B------:R-:W-:Y:S02]  /*05f0*/  CS2R R40, SRZ ;  /* 0x0000000000287805 */ /* 0x000fe4000001ff00 */
[----:B------:R-:W-:Y:S01]  /*0600*/  IADD3 R43, R27, 0x54, RZ ;  /* 0x000000541b2b7810 */ /* 0x000fe20007ffe0ff */
[--C-:B0-----:R-:W-:Y:S01]  /*0610*/  IMAD.WIDE R8, R13, 0x4, R2.reuse ;  /* 0x000000040d087825 */ /* 0x101fe200078e0202 */
[----:B------:R0:W4:Y:S01]  /*0620*/  @P0 LDG.E.EL R39, desc[UR6][R6.64] ;  /* 0x0000000606270981 */ /* 0x000122000c2e1900 */
[----:B------:R-:W-:Y:S02]  /*0630*/  HFMA2.MMA R42, -RZ, RZ, 0, 0 ;  /* 0x00000000ff2a7435 */ /* 0x000fe400000001ff */
[----:B------:R-:W-:Y:S01]  /*0640*/  VIADD R13, R27, 0x58 ;  /* 0x000000581b0d7836 */ /* 0x000fe20000000000 */
[----:B------:R0:W4:Y:S01]  /*0650*/  @P0 LDG.E.EL R40, desc[UR6][R8.64] ;  /* 0x0000000608280981 */ /* 0x000122000c2e1900 */
[----:B------:R-:W-:Y:S01]  /*0660*/  IMAD.WIDE R10, R43, 0x4, R2 ;  /* 0x000000042b0a7825 */ /* 0x000fe200078e0202 */
[----:B-1----:R-:W-:-:S03]  /*0670*/  IADD3 R5, R27, 0x5c, RZ ;  /* 0x0000005c1b057810 */ /* 0x002fc60007ffe0ff */
[----:B------:R-:W-:Y:S01]  /*0680*/  VIADD R43, R27, 0x60 ;  /* 0x000000601b2b7836 */ /* 0x000fe20000000000 */
[----:B------:R-:W4:Y:S01]  /*0690*/  @P0 LDG.E.EL R41, desc[UR6][R10.64] ;  /* 0x000000060a290981 */ /* 0x000f22000c2e1900 */
[--C-:B------:R-:W-:Y:S01]  /*06a0*/  IMAD.WIDE R12, R13, 0x4, R2.reuse ;  /* 0x000000040d0c7825 */ /* 0x100fe200078e0202 */
[----:B------:R-:W-:Y:S01]  /*06b0*/  MOV R27, RZ ;  /* 0x000000ff001b7202 */ /* 0x000fe20000000f00 */
[----:B0-----:R-:W0:Y:S02]  /*06c0*/  LDC.64 R6, c[0x0][0x218] ;  /* 0x00008600ff067b82 */ /* 0x001e240000000a00 */
[--C-:B------:R-:W-:Y:S01]  /*06d0*/  IMAD.WIDE R4, R5, 0x4, R2.reuse ;  /* 0x0000000405047825 */ /* 0x100fe200078e0202 */
[----:B------:R-:W4:Y:S03]  /*06e0*/  @P0 LDG.E.EL R42, desc[UR6][R12.64] ;  /* 0x000000060c2a0981 */ /* 0x000f26000c2e1900 */
[----:B------:R-:W-:Y:S01]  /*06f0*/  IMAD.WIDE R2, R43, 0x4, R2 ;  /* 0x000000042b027825 */ /* 0x000fe200078e0202 */
[----:B------:R-:W-:Y:S01]  /*0700*/  HFMA2.MMA R43, -RZ, RZ, 0, 0 ;  /* 0x00000000ff2b7435 */ /* 0x000fe200000001ff */
[----:B------:R-:W4:Y:S09]  /*0710*/  @P0 LDG.E.EL R27, desc[UR6][R4.64] ;  /* 0x00000006041b0981 */ /* 0x000f32000c2e1900 */
[----:B------:R1:W4:Y:S01]  /*0720*/  @P0 LDG.E.EL R43, desc[UR6][R2.64] ;  /* 0x00000006022b0981 */ /* 0x000322000c2e1900 */
[----:B------:R-:W-:Y:S01]  /*0730*/  IMAD R21, R21, 0x4, R20 ;  /* 0x0000000415157824 */ /* 0x000fe200078e0214 */
[----:B------:R-:W-:-:S03]  /*0740*/  MOV R8, RZ ;  /* 0x000000ff00087202 */ /* 0x000fc60000000f00 */
[----:B0-----:R-:W-:-:S05]  /*0750*/  IMAD.WIDE R6, R21, 0x4, R6 ;  /* 0x0000000415067825 */ /* 0x001fca00078e0206 */
[----:B------:R0:W4:Y:S01]  /*0760*/  @P0 LDG.E.EL R8, desc[UR6][R6.64] ;  /* 0x0000000606080981 */ /* 0x000122000c2e1900 */
[----:B------:R-:W0:Y:S01]  /*0770*/  S2UR UR5, SR_CgaCtaId ;  /* 0x00000000000579c3 */ /* 0x000e220000008800 */
[----:B------:R-:W-:Y:S01]  /*0780*/  UMOV UR4, 0x400 ;  /* 0x0000040000047882 */ /* 0x000fe20000000000 */
[----:B------:R-:W-:Y:S01]  /*0790*/  IMAD.SHL.U32 R18, R18, 0x4, RZ ;  /* 0x0000000412127824 */ /* 0x000fe200078e00ff */
[----:B-1----:R-:W-:-:S04]  /*07a0*/  SHF.R.U32.HI R2, RZ, 0x2, R16 ;  /* 0x00000002ff027819 */ /* 0x002fc80000011610 */
[----:B------:R-:W-:Y:S01]  /*07b0*/  LOP3.LUT R4, R2, 0x4, RZ, 0xc0, !PT ;  /* 0x0000000402047812 */ /* 0x000fe200078ec0ff */
[----:B0-----:R-:W-:-:S06]  /*07c0*/  UPRMT UR4, UR5, 0x654, UR4 ;  /* 0x0000065405047896 */ /* 0x001fcc0008000004 */
[----:B------:R-:W-:Y:S02]  /*07d0*/  IADD3 R5, R4, UR4, RZ ;  /* 0x0000000404057c10 */ /* 0x000fe4000fffe0ff */
[----:B------:R-:W-:Y:S02]  /*07e0*/  LOP3.LUT R15, R15, 0xf, R16, 0xf8, !PT ;  /* 0x0000000f0f0f7812 */ /* 0x000fe400078ef810 */
[----:B------:R-:W-:Y:S01]  /*07f0*/  SHF.R.U32.HI R7, RZ, 0x4, R16 ;  /* 0x00000004ff077819 */ /* 0x000fe20000011610 */
[----:B--2---:R-:W-:-:S04]  /*0800*/  FADD R0, R17, R0 ;  /* 0x0000000011007221 */ /* 0x004fc80000000000 */
[----:B-----5:R-:W-:-:S04]  /*0810*/  FADD R19, R0, R19 ;  /* 0x0000001300137221 */ /* 0x020fc80000000000 */
[----:B------:R-:W-:-:S04]  /*0820*/  FADD R22, R19, R22 ;  /* 0x0000001613167221 */ /* 0x000fc80000000000 */
[----:B---3--:R-:W-:-:S04]  /*0830*/  FADD R23, R22, R23 ;  /* 0x0000001716177221 */ /* 0x008fc80000000000 */
[----:B------:R-:W-:-:S04]  /*0840*/  FADD R24, R23, R24 ;  /* 0x0000001817187221 */ /* 0x000fc80000000000 */
[----:B------:R-:W-:-:S04]  /*0850*/  FADD R25, R24, R25 ;  /* 0x0000001918197221 */ /* 0x000fc80000000000 */
[----:B------:R-:W-:-:S04]  /*0860*/  FADD R25, R25, R26 ;  /* 0x0000001a19197221 */ /* 0x000fc80000000000 */
[----:B------:R-:W-:-:S04]  /*0870*/  FADD R28, R25, R28 ;  /* 0x0000001c191c7221 */ /* 0x000fc80000000000 */
[----:B----4-:R-:W-:-:S04]  /*0880*/  FADD R29, R28, R29 ;  /* 0x0000001d1c1d7221 */ /* 0x010fc80000000000 */
[----:B------:R-:W-:-:S04]  /*0890*/  FADD R30, R29, R30 ;  /* 0x0000001e1d1e7221 */ /* 0x000fc80000000000 */
        /* <DEDUP_REMOVED lines=9> */
[----:B------:R-:W-:Y:S01]  /*0930*/  FADD R40, R39, R40 ;  /* 0x0000002827287221 */ /* 0x000fe20000000000 */
[----:B------:R-:W-:-:S03]  /*0940*/  LOP3.LUT R0, R16, 0x1, RZ, 0xc0, !PT ;  /* 0x0000000110007812 */ /* 0x000fc600078ec0ff */
[----:B------:R-:W-:Y:S01]  /*0950*/  FADD R41, R40, R41 ;  /* 0x0000002928297221 */ /* 0x000fe20000000000 */
[----:B------:R-:W-:-:S03]  /*0960*/  SHF.L.U32 R3, R0, 0x6, RZ ;  /* 0x0000000600037819 */ /* 0x000fc600000006ff */
[----:B------:R-:W-:Y:S01]  /*0970*/  FADD R42, R41, R42 ;  /* 0x0000002a292a7221 */ /* 0x000fe20000000000 */
[----:B------:R-:W-:-:S03]  /*0980*/  LOP3.LUT R3, R3, R18, RZ, 0xfc, !PT ;  /* 0x0000001203037212 */ /* 0x000fc600078efcff */
[----:B------:R-:W-:Y:S01]  /*0990*/  FADD R42, R42, R27 ;  /* 0x0000001b2a2a7221 */ /* 0x000fe20000000000 */
[----:B------:R-:W-:-:S04]  /*09a0*/  LEA R2, R0, UR4, 0x2 ;  /* 0x0000000400027c11 */ /* 0x000fc8000f8e10ff */
[----:B------:R-:W-:Y:S01]  /*09b0*/  IADD3 R10, R2, R3, RZ ;  /* 0x00000003020a7210 */ /* 0x000fe20007ffe0ff */
[----:B------:R-:W-:Y:S01]  /*09c0*/  FADD R43, R42, R43 ;  /* 0x0000002b2a2b7221 */ /* 0x000fe20000000000 */
[----:B------:R-:W-:Y:S01]  /*09d0*/  LOP3.LUT R0, R16, 0x1f, RZ, 0xc0, !PT ;  /* 0x0000001f10007812 */ /* 0x000fe200078ec0ff */
[----:B------:R-:W0:Y:S02]  /*09e0*/  LDC.64 R2, c[0x0][0x220] ;  /* 0x00008800ff027b82 */ /* 0x000e240000000a00 */
[----:B------:R-:W-:-:S05]  /*09f0*/  FMUL R9, R43, 0.039999999105930328369 ;  /* 0x3d23d70a2b097820 */ /* 0x000fca0000400000 */
[----:B------:R-:W-:Y:S01]  /*0a00*/  STS [R10], R9 ;  /* 0x000000090a007388 */ /* 0x000fe20000000800 */
[----:B------:R-:W-:Y:S01]  /*0a10*/  LEA R11, R0, R5, 0x2 ;  /* 0x00000005000b7211 */ /* 0x000fe200078e10ff */
[----:B------:R-:W-:Y:S01]  /*0a20*/  BAR.SYNC.DEFER_BLOCKING 0x0 ;  /* 0x0000000000007b1d */ /* 0x000fe20000010000 */
[----:B------:R-:W-:-:S04]  /*0a30*/  SHF.R.S32.HI R0, RZ, 0x1f, R15 ;  /* 0x0000001fff007819 */ /* 0x000fc8000001140f */
[----:B------:R-:W-:-:S03]  /*0a40*/  LEA.HI R0, R0, R15, RZ, 0x2 ;  /* 0x0000000f00007211 */ /* 0x000fc600078f10ff */
[----:B------:R-:W1:Y:S01]  /*0a50*/  LDC.64 R4, c[0x0][0x228] ;  /* 0x00008a00ff047b82 */ /* 0x000e620000000a00 */
[----:B------:R-:W-:Y:S02]  /*0a60*/  SGXT.U32 R7, R7, 0x1 ;  /* 0x000000010707781a */ /* 0x000fe40000000000 */
[----:B------:R-:W-:Y:S01]  /*0a70*/  LOP3.LUT R6, R0, 0xfffffffc, RZ, 0xc0, !PT ;  /* 0xfffffffc00067812 */ /* 0x000fe200078ec0ff */
[----:B------:R-:W2:Y:S01]  /*0a80*/  LDS R11, [R11] ;  /* 0x000000000b0b7984 */ /* 0x000ea20000000800 */
[----:B------:R-:W-:-:S03]  /*0a90*/  LOP3.LUT R7, R14, R7, RZ, 0xfc, !PT ;  /* 0x000000070e077212 */ /* 0x000fc600078efcff */
[----:B------:R-:W-:Y:S01]  /*0aa0*/  IMAD.IADD R6, R15, 0x1, -R6 ;  /* 0x000000010f067824 */ /* 0x000fe200078e0a06 */
[----:B------:R-:W-:Y:S02]  /*0ab0*/  SHF.L.U32 R0, R0, 0x2, RZ ;  /* 0x0000000200007819 */ /* 0x000fe400000006ff */
[C---:B------:R-:W-:Y:S02]  /*0ac0*/  ISETP.GE.AND P1, PT, R7.reuse, 0x4, PT ;  /* 0x000000040700780c */ /* 0x040fe40003f26270 */
[----:B------:R-:W-:Y:S02]  /*0ad0*/  LEA R6, R7, R6, 0x2 ;  /* 0x0000000607067211 */ /* 0x000fe400078e10ff */
[----:B------:R-:W-:Y:S02]  /*0ae0*/  LOP3.LUT R7, R0, 0xfffffff0, RZ, 0xc0, !PT ;  /* 0xfffffff000077812 */ /* 0x000fe400078ec0ff */
[----:B------:R-:W-:Y:S02]  /*0af0*/  ISETP.LT.AND P1, PT, R15, 0x10, !P1 ;  /* 0x000000100f00780c */ /* 0x000fe40004f21270 */
[----:B------:R-:W-:-:S05]  /*0b00*/  IADD3 R7, R6, R7, RZ ;  /* 0x0000000706077210 */ /* 0x000fca0007ffe0ff */
[----:B0-----:R-:W-:-:S04]  /*0b10*/  IMAD.WIDE R2, R7, 0x4, R2 ;  /* 0x0000000407027825 */ /* 0x001fc800078e0202 */
[----:B------:R-:W-:Y:S01]  /*0b20*/  FFMA R43, R43, -0.039999999105930328369, R8 ;  /* 0xbd23d70a2b2b7823 */ /* 0x000fe20000000008 */
[----:B-1----:R-:W-:Y:S01]  /*0b30*/  IMAD.WIDE R4, R21, 0x4, R4 ;  /* 0x0000000415047825 */ /* 0x002fe200078e0204 */
[----:B--2---:R0:W-:Y:S02]  /*0b40*/  @P1 STG.E desc[UR6][R2.64], R11 ;  /* 0x0000000b02001986 */ /* 0x0041e4000c101906 */
[----:B0-----:R-:W-:Y:S05]  /*0b50*/  @!P0 EXIT ;  /* 0x000000000000894d */ /* 0x001fea0003800000 */
[----:B------:R-:W-:Y:S01]  /*0b60*/  STG.E desc[UR6][R4.64], R43 ;  /* 0x0000002b04007986 */ /* 0x000fe2000c101906 */
[----:B------:R-:W-:Y:S05]  /*0b70*/  EXIT ;  /* 0x000000000000794d */ /* 0x000fea0003800000 */
.L_x_0:
[----:B------:R-:W-:-:S00]  /*0b80*/  BRA `(.L_x_0) ;  /* 0xfffffffc00fc7947 */ /* 0x000fc0000383ffff */
[----:B------:R-:W-:-:S00]  /*0b90*/  NOP ;  /* 0x0000000000007918 */ /* 0x000fc00000000000 */
        /* <DEDUP_REMOVED lines=14> */
.L_x_1:


//--------------------- .nv.shared.triton_poi_fused_avg_pool2d_sub_1 --------------------------
	.section	.nv.shared.triton_poi_fused_avg_pool2d_sub_1,"aw",@nobits
	.sectionflags	@""
	.align	16
	.zero		1024


//--------------------- .nv.constant0.triton_poi_fused_avg_pool2d_sub_1 --------------------------
	.section	.nv.constant0.triton_poi_fused_avg_pool2d_sub_1,"a",@progbits
	.sectionflags	@""
	.align	4
.nv.constant0.triton_poi_fused_avg_pool2d_sub_1:
	.zero		568
